	.headerflags	@"EF_CUDA_TEXMODE_UNIFIED EF_CUDA_64BIT_ADDRESS EF_CUDA_ACCELERATORS EF_CUDA_SM90 EF_CUDA_VIRTUAL_SM(EF_CUDA_SM90)"
	.elftype	@"ET_EXEC"


//--------------------- .nv.info                  --------------------------
	.section	.nv.info,"",@"SHT_CUDA_INFO"
	.align	4


	//----- nvinfo : EIATTR_REGCOUNT
	.align		4
        /*0000*/ 	.byte	0x04, 0x2f
        /*0002*/ 	.short	(.L_2 - .L_1)
	.align		4
.L_1:
        /*0004*/ 	.word	index@(triton_per_fused__native_batch_norm_legit_relu_15)
        /*0008*/ 	.word	0x00000014


	//----- nvinfo : EIATTR_MIN_STACK_SIZE
	.align		4
.L_2:
        /*000c*/ 	.byte	0x04, 0x12
        /*000e*/ 	.short	(.L_4 - .L_3)
	.align		4
.L_3:
        /*0010*/ 	.word	index@(triton_per_fused__native_batch_norm_legit_relu_15)
        /*0014*/ 	.word	0x00000000


	//----- nvinfo : EIATTR_FRAME_SIZE
	.align		4
.L_4:
        /*0018*/ 	.byte	0x04, 0x11
        /*001a*/ 	.short	(.L_6 - .L_5)
	.align		4
.L_5:
        /*001c*/ 	.word	index@(triton_per_fused__native_batch_norm_legit_relu_15)
        /*0020*/ 	.word	0x00000000


	//----- nvinfo : EIATTR_MIN_STACK_SIZE
	.align		4
.L_6:
        /*0024*/ 	.byte	0x04, 0x12
        /*0026*/ 	.short	(.L_8 - .L_7)
	.align		4
.L_7:
        /*0028*/ 	.word	index@(triton_per_fused__native_batch_norm_legit_relu_15)
        /*002c*/ 	.word	0x00000000
.L_8:


//--------------------- .nv.info.triton_per_fused__native_batch_norm_legit_relu_15 --------------------------
	.section	.nv.info.triton_per_fused__native_batch_norm_legit_relu_15,"",@"SHT_CUDA_INFO"
	.sectionflags	@""
	.align	4


	//----- nvinfo : EIATTR_CUDA_API_VERSION
	.align		4
        /*0000*/ 	.byte	0x04, 0x37
        /*0002*/ 	.short	(.L_10 - .L_9)
.L_9:
        /*0004*/ 	.word	0x0000007c


	//----- nvinfo : EIATTR_KPARAM_INFO
	.align		4
.L_10:
        /*0008*/ 	.byte	0x04, 0x17
        /*000a*/ 	.short	(.L_12 - .L_11)
.L_11:
        /*000c*/ 	.word	0x00000000
        /*0010*/ 	.short	0x0005
        /*0012*/ 	.short	0x0024
        /*0014*/ 	.byte	0x00, 0xf0, 0x11, 0x00


	//----- nvinfo : EIATTR_KPARAM_INFO
	.align		4
.L_12:
        /*0018*/ 	.byte	0x04, 0x17
        /*001a*/ 	.short	(.L_14 - .L_13)
.L_13:
        /*001c*/ 	.word	0x00000000
        /*0020*/ 	.short	0x0004
        /*0022*/ 	.short	0x0020
        /*0024*/ 	.byte	0x00, 0xf0, 0x11, 0x00


	//----- nvinfo : EIATTR_KPARAM_INFO
	.align		4
.L_14:
        /*0028*/ 	.byte	0x04, 0x17
        /*002a*/ 	.short	(.L_16 - .L_15)
.L_15:
        /*002c*/ 	.word	0x00000000
        /*0030*/ 	.short	0x0003
        /*0032*/ 	.short	0x0018
        /*0034*/ 	.byte	0x00, 0xf4, 0x21, 0x00


	//----- nvinfo : EIATTR_KPARAM_INFO
	.align		4
.L_16:
        /*0038*/ 	.byte	0x04, 0x17
        /*003a*/ 	.short	(.L_18 - .L_17)
.L_17:
        /*003c*/ 	.word	0x00000000
        /*0040*/ 	.short	0x0002
        /*0042*/ 	.short	0x0010
        /*0044*/ 	.byte	0x00, 0xf4, 0x21, 0x00


	//----- nvinfo : EIATTR_KPARAM_INFO
	.align		4
.L_18:
        /*0048*/ 	.byte	0x04, 0x17
        /*004a*/ 	.short	(.L_20 - .L_19)
.L_19:
        /*004c*/ 	.word	0x00000000
        /*0050*/ 	.short	0x0001
        /*0052*/ 	.short	0x0008
        /*0054*/ 	.byte	0x00, 0xf4, 0x21, 0x00


	//----- nvinfo : EIATTR_KPARAM_INFO
	.align		4
.L_20:
        /*0058*/ 	.byte	0x04, 0x17
        /*005a*/ 	.short	(.L_22 - .L_21)
.L_21:
        /*005c*/ 	.word	0x00000000
        /*0060*/ 	.short	0x0000
        /*0062*/ 	.short	0x0000
        /*0064*/ 	.byte	0x00, 0xf4, 0x21, 0x00


	//----- nvinfo : EIATTR_SPARSE_MMA_MASK
	.align		4
.L_22:
        /*0068*/ 	.byte	0x03, 0x50
        /*006a*/ 	.short	0x0000


	//----- nvinfo : EIATTR_MAXREG_COUNT
	.align		4
        /*006c*/ 	.byte	0x03, 0x1b
        /*006e*/ 	.short	0x00ff


	//----- nvinfo : EIATTR_COOP_GROUP_MASK_REGIDS
	.align		4
        /*0070*/ 	.byte	0x04, 0x29
        /*0072*/ 	.short	(.L_24 - .L_23)


	//   ....[0]....
.L_23:
        /*0074*/ 	.word	0xffffffff


	//   ....[1]....
        /*0078*/ 	.word	0xffffffff


	//   ....[2]....
        /*007c*/ 	.word	0xffffffff


	//   ....[3]....
        /*0080*/ 	.word	0xffffffff


	//   ....[4]....
        /*0084*/ 	.word	0xffffffff


	//   ....[5]....
        /*0088*/ 	.word	0xffffffff


	//   ....[6]....
        /*008c*/ 	.word	0xffffffff


	//   ....[7]....
        /*0090*/ 	.word	0xffffffff


	//   ....[8]....
        /*0094*/ 	.word	0xffffffff


	//   ....[9]....
        /*0098*/ 	.word	0xffffffff


	//   ....[10]....
        /*009c*/ 	.word	0xffffffff


	//   ....[11]....
        /*00a0*/ 	.word	0xffffffff


	//----- nvinfo : EIATTR_COOP_GROUP_INSTR_OFFSETS
	.align		4
.L_24:
        /*00a4*/ 	.byte	0x04, 0x28
        /*00a6*/ 	.short	(.L_26 - .L_25)


	//   ....[0]....
.L_25:
        /*00a8*/ 	.word	0x00000130


	//   ....[1]....
        /*00ac*/ 	.word	0x00000160


	//   ....[2]....
        /*00b0*/ 	.word	0x000001d0


	//   ....[3]....
        /*00b4*/ 	.word	0x000001f0


	//   ....[4]....
        /*00b8*/ 	.word	0x00000210


	//   ....[5]....
        /*00bc*/ 	.word	0x00000260


	//   ....[6]....
        /*00c0*/ 	.word	0x000002f0


	//   ....[7]....
        /*00c4*/ 	.word	0x00000310


	//   ....[8]....
        /*00c8*/ 	.word	0x00000330


	//   ....[9]....
        /*00cc*/ 	.word	0x00000360


	//   ....[10]....
        /*00d0*/ 	.word	0x00000390


	//   ....[11]....
        /*00d4*/ 	.word	0x000003f0


	//----- nvinfo : EIATTR_EXIT_INSTR_OFFSETS
	.align		4
.L_26:
        /*00d8*/ 	.byte	0x04, 0x1c
        /*00da*/ 	.short	(.L_28 - .L_27)


	//   ....[0]....
.L_27:
        /*00dc*/ 	.word	0x00000500


	//   ....[1]....
        /*00e0*/ 	.word	0x00000520


	//----- nvinfo : EIATTR_REQNTID
	.align		4
.L_28:
        /*00e4*/ 	.byte	0x04, 0x10
        /*00e6*/ 	.short	(.L_30 - .L_29)
.L_29:
        /*00e8*/ 	.word	0x00000040
        /*00ec*/ 	.word	0x00000001
        /*00f0*/ 	.word	0x00000001


	//----- nvinfo : EIATTR_CBANK_PARAM_SIZE
	.align		4
.L_30:
        /*00f4*/ 	.byte	0x03, 0x19
        /*00f6*/ 	.short	0x0028


	//----- nvinfo : EIATTR_PARAM_CBANK
	.align		4
        /*00f8*/ 	.byte	0x04, 0x0a
        /*00fa*/ 	.short	(.L_32 - .L_31)
	.align		4
.L_31:
        /*00fc*/ 	.word	index@(.nv.constant0.triton_per_fused__native_batch_norm_legit_relu_15)
        /*0100*/ 	.short	0x0210
        /*0102*/ 	.short	0x0028


	//----- nvinfo : EIATTR_SW_WAR
	.align		4
.L_32:
        /*0104*/ 	.byte	0x04, 0x36
        /*0106*/ 	.short	(.L_34 - .L_33)
.L_33:
        /*0108*/ 	.word	0x00000008
.L_34:


//--------------------- .nv.callgraph             --------------------------
	.section	.nv.callgraph,"",@"SHT_CUDA_CALLGRAPH"
	.align	4
	.sectionentsize	8
	.align		4
        /*0000*/ 	.word	0x00000000
	.align		4
        /*0004*/ 	.word	0xffffffff
	.align		4
        /*0008*/ 	.word	0x00000000
	.align		4
        /*000c*/ 	.word	0xfffffffe
	.align		4
        /*0010*/ 	.word	0x00000000
	.align		4
        /*0014*/ 	.word	0xfffffffd
	.align		4
        /*0018*/ 	.word	0x00000000
	.align		4
        /*001c*/ 	.word	0xfffffffc


//--------------------- .nv.constant4             --------------------------
	.section	.nv.constant4,"a",@progbits
	.align	8
	.align		8
.nv.constant4:
        /*0000*/ 	.dword	_$_str


//--------------------- .text.triton_per_fused__native_batch_norm_legit_relu_15 --------------------------
	.section	.text.triton_per_fused__native_batch_norm_legit_relu_15,"ax",@progbits
	.sectionflags	@"SHF_BARRIERS=1"
	.align	128
        .global         triton_per_fused__native_batch_norm_legit_relu_15
        .type           triton_per_fused__native_batch_norm_legit_relu_15,@function
        .size           triton_per_fused__native_batch_norm_legit_relu_15,(.L_x_1 - triton_per_fused__native_batch_norm_legit_relu_15)
        .other          triton_per_fused__native_batch_norm_legit_relu_15,@"STO_CUDA_ENTRY STV_DEFAULT"
triton_per_fused__native_batch_norm_legit_relu_15:
.text.triton_per_fused__native_batch_norm_legit_relu_15:
[----:B------:R-:W0:Y:S02]  /*0000*/  LDC R1, c[0x0][0x28] ;  /* 0x00000a00ff017b82 */ /* 0x000e240000000800 */
[----:B------:R-:W1:Y:S01]  /*0010*/  S2R R15, SR_TID.X ;  /* 0x00000000000f7919 */ /* 0x000e620000002100 */
[----:B------:R-:W2:Y:S01]  /*0020*/  LDC.64 R6, c[0x0][0x210] ;  /* 0x00008400ff067b82 */ /* 0x000ea20000000a00 */
[----:B------:R-:W-:Y:S01]  /*0030*/  HFMA2.MMA R5, -RZ, RZ, 0, 0 ;  /* 0x00000000ff057435 */ /* 0x000fe200000001ff */
[----:B------:R-:W-:Y:S01]  /*0040*/  ULDC.64 UR6, c[0x0][0x208] ;  /* 0x0000820000067ab9 */ /* 0x000fe20000000a00 */
[----:B------:R-:W3:Y:S01]  /*0050*/  S2R R0, SR_CTAID.X ;  /* 0x0000000000007919 */ /* 0x000ee20000002500 */
[----:B-1----:R-:W-:Y:S02]  /*0060*/  LOP3.LUT R3, R15, 0x3f, RZ, 0xc0, !PT ;  /* 0x0000003f0f037812 */ /* 0x002fe400078ec0ff */
[C---:B---3--:R-:W-:Y:S02]  /*0070*/  ISETP.GE.AND P1, PT, R0.reuse, 0x100, PT ;  /* 0x000001000000780c */ /* 0x048fe40003f26270 */
[----:B------:R-:W-:-:S05]  /*0080*/  LEA R2, R0, R3, 0x6 ;  /* 0x0000000300027211 */ /* 0x000fca00078e30ff */
[----:B--2---:R-:W-:-:S06]  /*0090*/  IMAD.WIDE R6, R2, 0x4, R6 ;  /* 0x0000000402067825 */ /* 0x004fcc00078e0206 */
[----:B------:R1:W2:Y:S01]  /*00a0*/  @!P1 LDG.E R5, desc[UR6][R6.64] ;  /* 0x0000000606059981 */ /* 0x0002a2000c1e1900 */
[----:B------:R-:W3:Y:S01]  /*00b0*/  S2UR UR5, SR_CgaCtaId ;  /* 0x00000000000579c3 */ /* 0x000ee20000008800 */
[C---:B------:R-:W-:Y:S01]  /*00c0*/  LOP3.LUT P2, RZ, R15.reuse, 0x1f, RZ, 0xc0, !PT ;  /* 0x0000001f0fff7812 */ /* 0x040fe2000784c0ff */
[----:B------:R-:W-:Y:S01]  /*00d0*/  UMOV UR4, 0x400 ;  /* 0x0000040000047882 */ /* 0x000fe20000000000 */
[----:B------:R-:W-:Y:S01]  /*00e0*/  ISETP.GE.AND P3, PT, R15, 0x2, PT ;  /* 0x000000020f00780c */ /* 0x000fe20003f66270 */
[----:B---3--:R-:W-:-:S06]  /*00f0*/  UPRMT UR4, UR5, 0x654, UR4 ;  /* 0x0000065405047896 */ /* 0x008fcc0008000004 */
[----:B-1----:R-:W-:Y:S02]  /*0100*/  LEA R7, R15, UR4, 0x2 ;  /* 0x000000040f077c11 */ /* 0x002fe4000f8e10ff */
[----:B--2---:R-:W-:-:S04]  /*0110*/  SEL R14, R5, RZ, !P1 ;  /* 0x000000ff050e7207 */ /* 0x004fc80004800000 */
[----:B------:R-:W-:-:S05]  /*0120*/  FSEL R5, R14, RZ, !P1 ;  /* 0x000000ff0e057208 */ /* 0x000fca0004800000 */
[----:B------:R-:W1:Y:S02]  /*0130*/  SHFL.BFLY PT, R8, R5, 0x10, 0x1f ;  /* 0x0e001f0005087f89 */ /* 0x000e6400000e0000 */
[----:B-1----:R-:W-:Y:S01]  /*0140*/  FADD R8, R5, R8 ;  /* 0x0000000805087221 */ /* 0x002fe20000000000 */
[----:B------:R-:W-:-:S04]  /*0150*/  SHF.R.U32.HI R5, RZ, 0x3, R15 ;  /* 0x00000003ff057819 */ /* 0x000fc8000001160f */
[----:B------:R-:W1:Y:S01]  /*0160*/  SHFL.BFLY PT, R9, R8, 0x8, 0x1f ;  /* 0x0d001f0008097f89 */ /* 0x000e6200000e0000 */
[----:B------:R-:W-:Y:S02]  /*0170*/  LOP3.LUT R12, R5, 0x4, RZ, 0xc0, !PT ;  /* 0x00000004050c7812 */ /* 0x000fe400078ec0ff */
[----:B------:R-:W-:-:S04]  /*0180*/  LOP3.LUT R5, R15, 0x1, RZ, 0xc0, !PT ;  /* 0x000000010f057812 */ /* 0x000fc800078ec0ff */
[----:B------:R-:W-:-:S04]  /*0190*/  ISETP.NE.U32.AND P0, PT, R5, 0x1, PT ;  /* 0x000000010500780c */ /* 0x000fc80003f05070 */
[----:B------:R-:W-:Y:S02]  /*01a0*/  ISETP.LT.AND P0, PT, R15, 0x2, P0 ;  /* 0x000000020f00780c */ /* 0x000fe40000701270 */
[----:B------:R-:W-:Y:S01]  /*01b0*/  MOV R15, 0x3c800000 ;  /* 0x3c800000000f7802 */ /* 0x000fe20000000f00 */
[----:B-1----:R-:W-:-:S05]  /*01c0*/  FADD R9, R8, R9 ;  /* 0x0000000908097221 */ /* 0x002fca0000000000 */
[----:B------:R-:W1:Y:S02]  /*01d0*/  SHFL.BFLY PT, R10, R9, 0x4, 0x1f ;  /* 0x0c801f00090a7f89 */ /* 0x000e6400000e0000 */
[----:B-1----:R-:W-:-:S05]  /*01e0*/  FADD R10, R9, R10 ;  /* 0x0000000a090a7221 */ /* 0x002fca0000000000 */
[----:B------:R-:W1:Y:S02]  /*01f0*/  SHFL.BFLY PT, R11, R10, 0x2, 0x1f ;  /* 0x0c401f000a0b7f89 */ /* 0x000e6400000e0000 */
[----:B-1----:R-:W-:-:S05]  /*0200*/  FADD R11, R10, R11 ;  /* 0x0000000b0a0b7221 */ /* 0x002fca0000000000 */
[----:B------:R-:W1:Y:S02]  /*0210*/  SHFL.BFLY PT, R6, R11, 0x1, 0x1f ;  /* 0x0c201f000b067f89 */ /* 0x000e6400000e0000 */
[----:B-1----:R-:W-:-:S05]  /*0220*/  FADD R9, R11, R6 ;  /* 0x000000060b097221 */ /* 0x002fca0000000000 */
[----:B------:R-:W-:Y:S01]  /*0230*/  @!P2 STS [R12+UR4], R9 ;  /* 0x000000090c00a988 */ /* 0x000fe20008000804 */
[----:B------:R-:W-:Y:S06]  /*0240*/  BAR.SYNC.DEFER_BLOCKING 0x0 ;  /* 0x0000000000007b1d */ /* 0x000fec0000010000 */
[----:B------:R-:W1:Y:S04]  /*0250*/  @!P3 LDS R13, [R7] ;  /* 0x00000000070db984 */ /* 0x000e680000000800 */
[----:B-1----:R-:W1:Y:S02]  /*0260*/  SHFL.BFLY PT, R6, R13, 0x1, 0x1f ;  /* 0x0c201f000d067f89 */ /* 0x002e6400000e0000 */
[----:B-1----:R-:W-:-:S05]  /*0270*/  FADD R8, R13, R6 ;  /* 0x000000060d087221 */ /* 0x002fca0000000000 */
[----:B------:R-:W-:Y:S01]  /*0280*/  @P0 STS [R7], R8 ;  /* 0x0000000807000388 */ /* 0x000fe20000000800 */
[----:B------:R-:W-:Y:S06]  /*0290*/  BAR.SYNC.DEFER_BLOCKING 0x0 ;  /* 0x0000000000007b1d */ /* 0x000fec0000010000 */
[----:B------:R-:W1:Y:S02]  /*02a0*/  LDS R5, [UR4] ;  /* 0x00000004ff057984 */ /* 0x000e640008000800 */
[----:B-1----:R-:W-:-:S04]  /*02b0*/  FMUL R5, R5, 0.015625 ;  /* 0x3c80000005057820 */ /* 0x002fc80000400000 */
[----:B------:R-:W-:-:S04]  /*02c0*/  FADD R6, R14, -R5 ;  /* 0x800000050e067221 */ /* 0x000fc80000000000 */
[----:B------:R-:W-:-:S05]  /*02d0*/  FMUL R9, R6, R6 ;  /* 0x0000000606097220 */ /* 0x000fca0000400000 */
[----:B------:R-:W-:-:S05]  /*02e0*/  FSEL R9, R9, RZ, !P1 ;  /* 0x000000ff09097208 */ /* 0x000fca0004800000 */
[----:B------:R-:W1:Y:S02]  /*02f0*/  SHFL.BFLY PT, R10, R9, 0x10, 0x1f ;  /* 0x0e001f00090a7f89 */ /* 0x000e6400000e0000 */
[----:B-1----:R-:W-:-:S05]  /*0300*/  FADD R10, R9, R10 ;  /* 0x0000000a090a7221 */ /* 0x002fca0000000000 */
[----:B------:R-:W1:Y:S02]  /*0310*/  SHFL.BFLY PT, R11, R10, 0x8, 0x1f ;  /* 0x0d001f000a0b7f89 */ /* 0x000e6400000e0000 */
[----:B-1----:R-:W-:-:S05]  /*0320*/  FADD R11, R10, R11 ;  /* 0x0000000b0a0b7221 */ /* 0x002fca0000000000 */
[----:B------:R-:W1:Y:S02]  /*0330*/  SHFL.BFLY PT, R8, R11, 0x4, 0x1f ;  /* 0x0c801f000b087f89 */ /* 0x000e6400000e0000 */
[----:B-1----:R-:W-:Y:S02]  /*0340*/  FADD R8, R11, R8 ;  /* 0x000000080b087221 */ /* 0x002fe40000000000 */
[----:B------:R-:W1:Y:S03]  /*0350*/  LDC.64 R10, c[0x0][0x228] ;  /* 0x00008a00ff0a7b82 */ /* 0x000e660000000a00 */
[----:B------:R-:W2:Y:S02]  /*0360*/  SHFL.BFLY PT, R13, R8, 0x2, 0x1f ;  /* 0x0c401f00080d7f89 */ /* 0x000ea400000e0000 */
[----:B--2---:R-:W-:-:S03]  /*0370*/  FADD R13, R8, R13 ;  /* 0x0000000d080d7221 */ /* 0x004fc60000000000 */
[----:B------:R-:W-:Y:S06]  /*0380*/  BAR.SYNC.DEFER_BLOCKING 0x0 ;  /* 0x0000000000007b1d */ /* 0x000fec0000010000 */
[----:B------:R-:W2:Y:S02]  /*0390*/  SHFL.BFLY PT, R14, R13, 0x1, 0x1f ;  /* 0x0c201f000d0e7f89 */ /* 0x000ea400000e0000 */
[----:B--2---:R-:W-:-:S05]  /*03a0*/  FADD R17, R13, R14 ;  /* 0x0000000e0d117221 */ /* 0x004fca0000000000 */
[----:B------:R2:W-:Y:S01]  /*03b0*/  @!P2 STS [R12+UR4], R17 ;  /* 0x000000110c00a988 */ /* 0x0005e20008000804 */
[----:B------:R-:W-:Y:S08]  /*03c0*/  BAR.SYNC.DEFER_BLOCKING 0x0 ;  /* 0x0000000000007b1d */ /* 0x000ff00000010000 */
[----:B--2---:R-:W2:Y:S01]  /*03d0*/  LDC.64 R12, c[0x0][0x218] ;  /* 0x00008600ff0c7b82 */ /* 0x004ea20000000a00 */
[----:B------:R-:W3:Y:S04]  /*03e0*/  @!P3 LDS R4, [R7] ;  /* 0x000000000704b984 */ /* 0x000ee80000000800 */
[----:B---3--:R-:W3:Y:S02]  /*03f0*/  SHFL.BFLY PT, R9, R4, 0x1, 0x1f ;  /* 0x0c201f0004097f89 */ /* 0x008ee400000e0000 */
[----:B---3--:R-:W-:-:S05]  /*0400*/  FADD R14, R4, R9 ;  /* 0x00000009040e7221 */ /* 0x008fca0000000000 */
[----:B------:R-:W-:Y:S01]  /*0410*/  @P0 STS [R7], R14 ;  /* 0x0000000e07000388 */ /* 0x000fe20000000800 */
[----:B------:R-:W-:Y:S01]  /*0420*/  BAR.SYNC.DEFER_BLOCKING 0x0 ;  /* 0x0000000000007b1d */ /* 0x000fe20000010000 */
[----:B------:R-:W-:-:S05]  /*0430*/  ISETP.EQ.AND P0, PT, R3, RZ, !P1 ;  /* 0x000000ff0300720c */ /* 0x000fca0004f02270 */
[----:B------:R-:W3:Y:S02]  /*0440*/  LDS R8, [UR4] ;  /* 0x00000004ff087984 */ /* 0x000ee40008000800 */
[----:B---3--:R-:W-:Y:S02]  /*0450*/  FFMA R15, R8, R15, 9.9999997473787516356e-06 ;  /* 0x3727c5ac080f7423 */ /* 0x008fe4000000000f */
[----:B------:R-:W3:Y:S04]  /*0460*/  LDC.64 R8, c[0x0][0x220] ;  /* 0x00008800ff087b82 */ /* 0x000ee80000000a00 */
[----:B------:R-:W4:Y:S02]  /*0470*/  MUFU.RSQ R15, R15 ;  /* 0x0000000f000f7308 */ /* 0x000f240000001400 */
[----:B----4-:R-:W-:-:S05]  /*0480*/  FMUL R6, R6, R15 ;  /* 0x0000000f06067220 */ /* 0x010fca0000400000 */
[----:B------:R-:W-:Y:S01]  /*0490*/  FSETP.GEU.AND P2, PT, R6, RZ, PT ;  /* 0x000000ff0600720b */ /* 0x000fe20003f4e000 */
[----:B---3--:R-:W-:-:S03]  /*04a0*/  IMAD.WIDE R2, R2, 0x4, R8 ;  /* 0x0000000402027825 */ /* 0x008fc600078e0208 */
[----:B------:R-:W-:Y:S01]  /*04b0*/  FSEL R17, R6, RZ, P2 ;  /* 0x000000ff06117208 */ /* 0x000fe20001000000 */
[----:B-1----:R-:W-:-:S04]  /*04c0*/  IMAD.WIDE R6, R0, 0x4, R10 ;  /* 0x0000000400067825 */ /* 0x002fc800078e020a */
[----:B------:R1:W-:Y:S01]  /*04d0*/  @!P1 STG.E desc[UR6][R2.64], R17 ;  /* 0x0000001102009986 */ /* 0x0003e2000c101906 */
[----:B--2---:R-:W-:-:S03]  /*04e0*/  IMAD.WIDE R8, R0, 0x4, R12 ;  /* 0x0000000400087825 */ /* 0x004fc600078e020c */
[----:B------:R1:W-:Y:S01]  /*04f0*/  @P0 STG.E desc[UR6][R6.64], R15 ;  /* 0x0000000f06000986 */ /* 0x0003e2000c101906 */
[----:B------:R-:W-:Y:S05]  /*0500*/  @!P0 EXIT ;  /* 0x000000000000894d */ /* 0x000fea0003800000 */
[----:B------:R-:W-:Y:S01]  /*0510*/  STG.E desc[UR6][R8.64], R5 ;  /* 0x0000000508007986 */ /* 0x000fe2000c101906 */
[----:B------:R-:W-:Y:S05]  /*0520*/  EXIT ;  /* 0x000000000000794d */ /* 0x000fea0003800000 */
.L_x_0:
[----:B------:R-:W-:-:S00]  /*0530*/  BRA `(.L_x_0) ;  /* 0xfffffffc00fc7947 */ /* 0x000fc0000383ffff */
[----:B------:R-:W-:-:S00]  /*0540*/  NOP ;  /* 0x0000000000007918 */ /* 0x000fc00000000000 */
        /* <DEDUP_REMOVED lines=11> */
.L_x_1:


//--------------------- .nv.global.init           --------------------------
	.section	.nv.global.init,"aw",@progbits
.nv.global.init:
	.type		_$_str,@object
	.size		_$_str,(.L_0 - _$_str)
_$_str:
        /*0000*/ 	.byte	0x5f, 0x5f, 0x43, 0x55, 0x44, 0x41, 0x5f, 0x46, 0x54, 0x5a, 0x00
.L_0:


//--------------------- .nv.shared.triton_per_fused__native_batch_norm_legit_relu_15 --------------------------
	.section	.nv.shared.triton_per_fused__native_batch_norm_legit_relu_15,"aw",@nobits
	.sectionflags	@""
	.align	16
	.zero		1024


//--------------------- .nv.constant0.triton_per_fused__native_batch_norm_legit_relu_15 --------------------------
	.section	.nv.constant0.triton_per_fused__native_batch_norm_legit_relu_15,"a",@progbits
	.sectionflags	@""
	.align	4
.nv.constant0.triton_per_fused__native_batch_norm_legit_relu_15:
	.zero		568
